	.headerflags	@"EF_CUDA_TEXMODE_UNIFIED EF_CUDA_64BIT_ADDRESS EF_CUDA_ACCELERATORS EF_CUDA_SM90 EF_CUDA_VIRTUAL_SM(EF_CUDA_SM90)"
	.elftype	@"ET_EXEC"


//--------------------- .nv.info                  --------------------------
	.section	.nv.info,"",@"SHT_CUDA_INFO"
	.align	4


	//----- nvinfo : EIATTR_REGCOUNT
	.align		4
        /*0000*/ 	.byte	0x04, 0x2f
        /*0002*/ 	.short	(.L_3 - .L_2)
	.align		4
.L_2:
        /*0004*/ 	.word	index@(triton_poi_fused_cat_39)
        /*0008*/ 	.word	0x0000001d


	//----- nvinfo : EIATTR_MIN_STACK_SIZE
	.align		4
.L_3:
        /*000c*/ 	.byte	0x04, 0x12
        /*000e*/ 	.short	(.L_5 - .L_4)
	.align		4
.L_4:
        /*0010*/ 	.word	index@(triton_poi_fused_cat_39)
        /*0014*/ 	.word	0x00000000


	//----- nvinfo : EIATTR_FRAME_SIZE
	.align		4
.L_5:
        /*0018*/ 	.byte	0x04, 0x11
        /*001a*/ 	.short	(.L_7 - .L_6)
	.align		4
.L_6:
        /*001c*/ 	.word	index@(triton_poi_fused_cat_39)
        /*0020*/ 	.word	0x00000000


	//----- nvinfo : EIATTR_MIN_STACK_SIZE
	.align		4
.L_7:
        /*0024*/ 	.byte	0x04, 0x12
        /*0026*/ 	.short	(.L_9 - .L_8)
	.align		4
.L_8:
        /*0028*/ 	.word	index@(triton_poi_fused_cat_39)
        /*002c*/ 	.word	0x00000000
.L_9:


//--------------------- .nv.info.triton_poi_fused_cat_39 --------------------------
	.section	.nv.info.triton_poi_fused_cat_39,"",@"SHT_CUDA_INFO"
	.sectionflags	@""
	.align	4


	//----- nvinfo : EIATTR_CUDA_API_VERSION
	.align		4
        /*0000*/ 	.byte	0x04, 0x37
        /*0002*/ 	.short	(.L_11 - .L_10)
.L_10:
        /*0004*/ 	.word	0x0000007c


	//----- nvinfo : EIATTR_KPARAM_INFO
	.align		4
.L_11:
        /*0008*/ 	.byte	0x04, 0x17
        /*000a*/ 	.short	(.L_13 - .L_12)
.L_12:
        /*000c*/ 	.word	0x00000000
        /*0010*/ 	.short	0x000b
        /*0012*/ 	.short	0x0058
        /*0014*/ 	.byte	0x00, 0xf0, 0x11, 0x00


	//----- nvinfo : EIATTR_KPARAM_INFO
	.align		4
.L_13:
        /*0018*/ 	.byte	0x04, 0x17
        /*001a*/ 	.short	(.L_15 - .L_14)
.L_14:
        /*001c*/ 	.word	0x00000000
        /*0020*/ 	.short	0x000a
        /*0022*/ 	.short	0x0050
        /*0024*/ 	.byte	0x00, 0xf4, 0x21, 0x00


	//----- nvinfo : EIATTR_KPARAM_INFO
	.align		4
.L_15:
        /*0028*/ 	.byte	0x04, 0x17
        /*002a*/ 	.short	(.L_17 - .L_16)
.L_16:
        /*002c*/ 	.word	0x00000000
        /*0030*/ 	.short	0x0009
        /*0032*/ 	.short	0x0048
        /*0034*/ 	.byte	0x00, 0xf4, 0x21, 0x00


	//----- nvinfo : EIATTR_KPARAM_INFO
	.align		4
.L_17:
        /*0038*/ 	.byte	0x04, 0x17
        /*003a*/ 	.short	(.L_19 - .L_18)
.L_18:
        /*003c*/ 	.word	0x00000000
        /*0040*/ 	.short	0x0008
        /*0042*/ 	.short	0x0040
        /*0044*/ 	.byte	0x00, 0xf4, 0x21, 0x00


	//----- nvinfo : EIATTR_KPARAM_INFO
	.align		4
.L_19:
        /*0048*/ 	.byte	0x04, 0x17
        /*004a*/ 	.short	(.L_21 - .L_20)
.L_20:
        /*004c*/ 	.word	0x00000000
        /*0050*/ 	.short	0x0007
        /*0052*/ 	.short	0x0038
        /*0054*/ 	.byte	0x00, 0xf4, 0x21, 0x00


	//----- nvinfo : EIATTR_KPARAM_INFO
	.align		4
.L_21:
        /*0058*/ 	.byte	0x04, 0x17
        /*005a*/ 	.short	(.L_23 - .L_22)
.L_22:
        /*005c*/ 	.word	0x00000000
        /*0060*/ 	.short	0x0006
        /*0062*/ 	.short	0x0030
        /*0064*/ 	.byte	0x00, 0xf4, 0x21, 0x00


	//----- nvinfo : EIATTR_KPARAM_INFO
	.align		4
.L_23:
        /*0068*/ 	.byte	0x04, 0x17
        /*006a*/ 	.short	(.L_25 - .L_24)
.L_24:
        /*006c*/ 	.word	0x00000000
        /*0070*/ 	.short	0x0005
        /*0072*/ 	.short	0x0028
        /*0074*/ 	.byte	0x00, 0xf4, 0x21, 0x00


	//----- nvinfo : EIATTR_KPARAM_INFO
	.align		4
.L_25:
        /*0078*/ 	.byte	0x04, 0x17
        /*007a*/ 	.short	(.L_27 - .L_26)
.L_26:
        /*007c*/ 	.word	0x00000000
        /*0080*/ 	.short	0x0004
        /*0082*/ 	.short	0x0020
        /*0084*/ 	.byte	0x00, 0xf4, 0x21, 0x00


	//----- nvinfo : EIATTR_KPARAM_INFO
	.align		4
.L_27:
        /*0088*/ 	.byte	0x04, 0x17
        /*008a*/ 	.short	(.L_29 - .L_28)
.L_28:
        /*008c*/ 	.word	0x00000000
        /*0090*/ 	.short	0x0003
        /*0092*/ 	.short	0x0018
        /*0094*/ 	.byte	0x00, 0xf4, 0x21, 0x00


	//----- nvinfo : EIATTR_KPARAM_INFO
	.align		4
.L_29:
        /*0098*/ 	.byte	0x04, 0x17
        /*009a*/ 	.short	(.L_31 - .L_30)
.L_30:
        /*009c*/ 	.word	0x00000000
        /*00a0*/ 	.short	0x0002
        /*00a2*/ 	.short	0x0010
        /*00a4*/ 	.byte	0x00, 0xf4, 0x21, 0x00


	//----- nvinfo : EIATTR_KPARAM_INFO
	.align		4
.L_31:
        /*00a8*/ 	.byte	0x04, 0x17
        /*00aa*/ 	.short	(.L_33 - .L_32)
.L_32:
        /*00ac*/ 	.word	0x00000000
        /*00b0*/ 	.short	0x0001
        /*00b2*/ 	.short	0x0008
        /*00b4*/ 	.byte	0x00, 0xf4, 0x21, 0x00


	//----- nvinfo : EIATTR_KPARAM_INFO
	.align		4
.L_33:
        /*00b8*/ 	.byte	0x04, 0x17
        /*00ba*/ 	.short	(.L_35 - .L_34)
.L_34:
        /*00bc*/ 	.word	0x00000000
        /*00c0*/ 	.short	0x0000
        /*00c2*/ 	.short	0x0000
        /*00c4*/ 	.byte	0x00, 0xf4, 0x21, 0x00


	//----- nvinfo : EIATTR_SPARSE_MMA_MASK
	.align		4
.L_35:
        /*00c8*/ 	.byte	0x03, 0x50
        /*00ca*/ 	.short	0x0000


	//----- nvinfo : EIATTR_MAXREG_COUNT
	.align		4
        /*00cc*/ 	.byte	0x03, 0x1b
        /*00ce*/ 	.short	0x00ff


	//----- nvinfo : EIATTR_EXIT_INSTR_OFFSETS
	.align		4
        /*00d0*/ 	.byte	0x04, 0x1c
        /*00d2*/ 	.short	(.L_37 - .L_36)


	//   ....[0]....
.L_36:
        /*00d4*/ 	.word	0x000006f0


	//   ....[1]....
        /*00d8*/ 	.word	0x00000710


	//----- nvinfo : EIATTR_REQNTID
	.align		4
.L_37:
        /*00dc*/ 	.byte	0x04, 0x10
        /*00de*/ 	.short	(.L_39 - .L_38)
.L_38:
        /*00e0*/ 	.word	0x00000080
        /*00e4*/ 	.word	0x00000001
        /*00e8*/ 	.word	0x00000001


	//----- nvinfo : EIATTR_CBANK_PARAM_SIZE
	.align		4
.L_39:
        /*00ec*/ 	.byte	0x03, 0x19
        /*00ee*/ 	.short	0x005c


	//----- nvinfo : EIATTR_PARAM_CBANK
	.align		4
        /*00f0*/ 	.byte	0x04, 0x0a
        /*00f2*/ 	.short	(.L_41 - .L_40)
	.align		4
.L_40:
        /*00f4*/ 	.word	index@(.nv.constant0.triton_poi_fused_cat_39)
        /*00f8*/ 	.short	0x0210
        /*00fa*/ 	.short	0x005c


	//----- nvinfo : EIATTR_SW_WAR
	.align		4
.L_41:
        /*00fc*/ 	.byte	0x04, 0x36
        /*00fe*/ 	.short	(.L_43 - .L_42)
.L_42:
        /*0100*/ 	.word	0x00000008
.L_43:


//--------------------- .nv.callgraph             --------------------------
	.section	.nv.callgraph,"",@"SHT_CUDA_CALLGRAPH"
	.align	4
	.sectionentsize	8
	.align		4
        /*0000*/ 	.word	0x00000000
	.align		4
        /*0004*/ 	.word	0xffffffff
	.align		4
        /*0008*/ 	.word	0x00000000
	.align		4
        /*000c*/ 	.word	0xfffffffe
	.align		4
        /*0010*/ 	.word	0x00000000
	.align		4
        /*0014*/ 	.word	0xfffffffd
	.align		4
        /*0018*/ 	.word	0x00000000
	.align		4
        /*001c*/ 	.word	0xfffffffc


//--------------------- .nv.constant4             --------------------------
	.section	.nv.constant4,"a",@progbits
	.align	8
	.align		8
.nv.constant4:
        /*0000*/ 	.dword	_$_str
	.align		8
        /*0008*/ 	.dword	_$_str_$_2


//--------------------- .text.triton_poi_fused_cat_39 --------------------------
	.section	.text.triton_poi_fused_cat_39,"ax",@progbits
	.align	128
        .global         triton_poi_fused_cat_39
        .type           triton_poi_fused_cat_39,@function
        .size           triton_poi_fused_cat_39,(.L_x_1 - triton_poi_fused_cat_39)
        .other          triton_poi_fused_cat_39,@"STO_CUDA_ENTRY STV_DEFAULT"
triton_poi_fused_cat_39:
.text.triton_poi_fused_cat_39:
[----:B------:R-:W0:Y:S01]  /*0000*/  LDC R1, c[0x0][0x28] ;  /* 0x00000a00ff017b82 */ /* 0x000e220000000800 */
[----:B------:R-:W1:Y:S01]  /*0010*/  S2R R18, SR_TID.X ;  /* 0x0000000000127919 */ /* 0x000e620000002100 */
[----:B------:R-:W-:Y:S01]  /*0020*/  IMAD.MOV.U32 R21, RZ, RZ, RZ ;  /* 0x000000ffff157224 */ /* 0x000fe200078e00ff */
[----:B------:R-:W-:-:S05]  /*0030*/  ULDC.64 UR4, c[0x0][0x208] ;  /* 0x0000820000047ab9 */ /* 0x000fca0000000a00 */
[----:B------:R-:W2:Y:S01]  /*0040*/  LDC.64 R10, c[0x0][0x210] ;  /* 0x00008400ff0a7b82 */ /* 0x000ea20000000a00 */
[----:B------:R-:W3:Y:S01]  /*0050*/  S2R R3, SR_CTAID.X ;  /* 0x0000000000037919 */ /* 0x000ee20000002500 */
[----:B------:R-:W-:-:S06]  /*0060*/  ULDC.64 UR6, c[0x0][0x238] ;  /* 0x00008e0000067ab9 */ /* 0x000fcc0000000a00 */
[----:B------:R-:W4:Y:S08]  /*0070*/  LDC.64 R16, c[0x0][0x218] ;  /* 0x00008600ff107b82 */ /* 0x000f300000000a00 */
[----:B------:R-:W5:Y:S01]  /*0080*/  LDC.64 R14, c[0x0][0x240] ;  /* 0x00009000ff0e7b82 */ /* 0x000f620000000a00 */
[----:B-1----:R-:W-:-:S05]  /*0090*/  LOP3.LUT R18, R18, 0x7f, RZ, 0xc0, !PT ;  /* 0x0000007f12127812 */ /* 0x002fca00078ec0ff */
[----:B---3--:R-:W-:-:S05]  /*00a0*/  IMAD R18, R3, 0x80, R18 ;  /* 0x0000008003127824 */ /* 0x008fca00078e0212 */
[----:B------:R-:W-:Y:S02]  /*00b0*/  SHF.R.S32.HI R3, RZ, 0x1f, R18 ;  /* 0x0000001fff037819 */ /* 0x000fe40000011412 */
[----:B------:R-:W-:Y:S02]  /*00c0*/  ISETP.GE.AND P0, PT, R18, 0x3400, PT ;  /* 0x000034001200780c */ /* 0x000fe40003f06270 */
[----:B------:R-:W-:Y:S02]  /*00d0*/  LEA.HI R6, R3, R18, RZ, 0x4 ;  /* 0x0000001203067211 */ /* 0x000fe400078f20ff */
[----:B------:R-:W1:Y:S02]  /*00e0*/  LDC.64 R2, c[0x0][0x220] ;  /* 0x00008800ff027b82 */ /* 0x000e640000000a00 */
[----:B------:R-:W-:-:S05]  /*00f0*/  SHF.R.S32.HI R23, RZ, 0x4, R6 ;  /* 0x00000004ff177819 */ /* 0x000fca0000011406 */
[----:B------:R-:W-:-:S05]  /*0100*/  IMAD.HI R0, R23, 0x4ec4ec4f, RZ ;  /* 0x4ec4ec4f17007827 */ /* 0x000fca00078e02ff */
[----:B------:R-:W-:-:S04]  /*0110*/  SHF.R.U32.HI R5, RZ, 0x1f, R0 ;  /* 0x0000001fff057819 */ /* 0x000fc80000011600 */
[----:B------:R-:W-:Y:S02]  /*0120*/  LEA.HI.SX32 R0, R0, R5, 0x1a ;  /* 0x0000000500007211 */ /* 0x000fe400078fd2ff */
[----:B------:R-:W3:Y:S03]  /*0130*/  LDC.64 R4, c[0x0][0x248] ;  /* 0x00009200ff047b82 */ /* 0x000ee60000000a00 */
[----:B------:R-:W-:-:S04]  /*0140*/  IMAD R23, R0, -0xd0, R23 ;  /* 0xffffff3000177824 */ /* 0x000fc800078e0217 */
[C---:B-1----:R-:W-:Y:S01]  /*0150*/  IMAD.WIDE R2, R23.reuse, 0x4, R2 ;  /* 0x0000000417027825 */ /* 0x042fe200078e0202 */
[C---:B------:R-:W-:Y:S02]  /*0160*/  ISETP.GE.AND P1, PT, R23.reuse, 0x68, PT ;  /* 0x000000681700780c */ /* 0x040fe40003f26270 */
[----:B------:R-:W-:Y:S02]  /*0170*/  ISETP.GT.AND P2, PT, R23, 0x67, !P0 ;  /* 0x000000671700780c */ /* 0x000fe40004744270 */
[----:B------:R-:W-:Y:S01]  /*0180*/  ISETP.LT.AND P3, PT, R18, 0x3400, !P1 ;  /* 0x000034001200780c */ /* 0x000fe20004f61270 */
[----:B------:R-:W-:-:S12]  /*0190*/  IMAD.MOV.U32 R0, RZ, RZ, RZ ;  /* 0x000000ffff007224 */ /* 0x000fd800078e00ff */
[----:B------:R1:W2:Y:S01]  /*01a0*/  @P3 LDG.E.EL R21, desc[UR4][R2.64] ;  /* 0x0000000402153981 */ /* 0x0002a2000c2e1900 */
[----:B---3--:R-:W-:-:S05]  /*01b0*/  IMAD.WIDE R4, R23, 0x4, R4 ;  /* 0x0000000417047825 */ /* 0x008fca00078e0204 */
[----:B------:R3:W2:Y:S01]  /*01c0*/  @P2 LDG.E.EL R0, desc[UR4][R4.64+-0x1a0] ;  /* 0xfffe600404002981 */ /* 0x0006a2000c2e1900 */
[----:B------:R-:W-:Y:S01]  /*01d0*/  IMAD.HI R8, R18, 0x4ec4ec4f, RZ ;  /* 0x4ec4ec4f12087827 */ /* 0x000fe200078e02ff */
[----:B------:R-:W-:Y:S01]  /*01e0*/  LOP3.LUT R7, R6, 0xfffffff0, RZ, 0xc0, !PT ;  /* 0xfffffff006077812 */ /* 0x000fe200078ec0ff */
[----:B-1----:R-:W1:Y:S02]  /*01f0*/  LDC.64 R2, c[0x0][0x230] ;  /* 0x00008c00ff027b82 */ /* 0x002e640000000a00 */
[----:B------:R-:W-:Y:S01]  /*0200*/  IMAD.MOV.U32 R19, RZ, RZ, RZ ;  /* 0x000000ffff137224 */ /* 0x000fe200078e00ff */
[----:B------:R-:W-:Y:S01]  /*0210*/  SHF.R.U32.HI R9, RZ, 0x1f, R8 ;  /* 0x0000001fff097819 */ /* 0x000fe20000011608 */
[----:B------:R-:W-:Y:S02]  /*0220*/  IMAD.IADD R7, R18, 0x1, -R7 ;  /* 0x0000000112077824 */ /* 0x000fe400078e0a07 */
[C---:B----4-:R-:W-:Y:S01]  /*0230*/  IMAD.WIDE R16, R23.reuse, 0x4, R16 ;  /* 0x0000000417107825 */ /* 0x050fe200078e0210 */
[----:B------:R-:W-:Y:S01]  /*0240*/  LEA.HI.SX32 R8, R8, R9, 0x16 ;  /* 0x0000000908087211 */ /* 0x000fe200078fb2ff */
[----:B---3--:R-:W3:Y:S02]  /*0250*/  LDC.64 R4, c[0x0][0x228] ;  /* 0x00008a00ff047b82 */ /* 0x008ee40000000a00 */
[----:B-----5:R-:W-:Y:S01]  /*0260*/  IMAD.WIDE R14, R23, 0x4, R14 ;  /* 0x00000004170e7825 */ /* 0x020fe200078e020e */
[----:B------:R-:W-:Y:S01]  /*0270*/  LEA R7, R8, R7, 0x4 ;  /* 0x0000000708077211 */ /* 0x000fe200078e20ff */
[----:B------:R4:W5:Y:S04]  /*0280*/  @P3 LDG.E.EL R19, desc[UR4][R16.64] ;  /* 0x0000000410133981 */ /* 0x000968000c2e1900 */
[----:B------:R-:W-:Y:S01]  /*0290*/  IMAD R20, R7, 0x68, RZ ;  /* 0x0000006807147824 */ /* 0x000fe200078e02ff */
[----:B------:R-:W2:Y:S03]  /*02a0*/  LDC.64 R8, c[0x0][0x258] ;  /* 0x00009600ff087b82 */ /* 0x000ea60000000a00 */
[--C-:B------:R-:W-:Y:S01]  /*02b0*/  IMAD.IADD R25, R23, 0x1, R20.reuse ;  /* 0x0000000117197824 */ /* 0x100fe200078e0214 */
[----:B------:R-:W-:-:S02]  /*02c0*/  SHF.R.S32.HI R12, RZ, 0x1f, R20 ;  /* 0x0000001fff0c7819 */ /* 0x000fc40000011414 */
[----:B------:R-:W-:Y:S01]  /*02d0*/  IADD3 R13, P4, R23, R20, RZ ;  /* 0x00000014170d7210 */ /* 0x000fe20007f9e0ff */
[----:B--2---:R-:W-:Y:S01]  /*02e0*/  IMAD.WIDE R10, R25, 0x4, R10 ;  /* 0x00000004190a7825 */ /* 0x004fe200078e020a */
[----:B------:R-:W2:Y:S01]  /*02f0*/  LDC.64 R6, c[0x0][0x250] ;  /* 0x00009400ff067b82 */ /* 0x000ea20000000a00 */
[----:B------:R-:W-:Y:S02]  /*0300*/  CS2R R24, SRZ ;  /* 0x0000000000187805 */ /* 0x000fe4000001ff00 */
[----:B------:R-:W-:Y:S01]  /*0310*/  LEA.HI.X.SX32 R22, R23, R12, 0x1, P4 ;  /* 0x0000000c17167211 */ /* 0x000fe200020f0eff */
[----:B------:R-:W-:Y:S01]  /*0320*/  IMAD.MOV.U32 R20, RZ, RZ, RZ ;  /* 0x000000ffff147224 */ /* 0x000fe200078e00ff */
[----:B------:R-:W-:-:S04]  /*0330*/  LEA R12, P4, R13, UR6, 0x2 ;  /* 0x000000060d0c7c11 */ /* 0x000fc8000f8810ff */
[----:B------:R-:W-:Y:S01]  /*0340*/  LEA.HI.X R13, R13, UR7, R22, 0x2, P4 ;  /* 0x000000070d0d7c11 */ /* 0x000fe2000a0f1416 */
[----:B------:R-:W-:Y:S01]  /*0350*/  HFMA2.MMA R22, -RZ, RZ, 0, 0 ;  /* 0x00000000ff167435 */ /* 0x000fe200000001ff */
[----:B------:R-:W5:Y:S01]  /*0360*/  @P2 LDG.E.EL R20, desc[UR4][R14.64+-0x1a0] ;  /* 0xfffe60040e142981 */ /* 0x000f62000c2e1900 */
[----:B------:R-:W-:Y:S01]  /*0370*/  IMAD.MOV.U32 R26, RZ, RZ, RZ ;  /* 0x000000ffff1a7224 */ /* 0x000fe200078e00ff */
[----:B----4-:R-:W-:Y:S01]  /*0380*/  MOV R16, RZ ;  /* 0x000000ff00107202 */ /* 0x010fe20000000f00 */
[C---:B---3--:R-:W-:Y:S01]  /*0390*/  IMAD.WIDE R4, R23.reuse, 0x4, R4 ;  /* 0x0000000417047825 */ /* 0x048fe200078e0204 */
[----:B------:R-:W3:Y:S03]  /*03a0*/  @P2 LDG.E.EL R24, desc[UR4][R12.64+-0x1a0] ;  /* 0xfffe60040c182981 */ /* 0x000ee6000c2e1900 */
[C---:B-1----:R-:W-:Y:S01]  /*03b0*/  IMAD.WIDE R2, R23.reuse, 0x4, R2 ;  /* 0x0000000417027825 */ /* 0x042fe200078e0202 */
[----:B------:R1:W4:Y:S04]  /*03c0*/  @P3 LDG.E.EL R25, desc[UR4][R4.64] ;  /* 0x0000000404193981 */ /* 0x000328000c2e1900 */
[----:B------:R-:W3:Y:S01]  /*03d0*/  @P3 LDG.E.EL R22, desc[UR4][R10.64] ;  /* 0x000000040a163981 */ /* 0x000ee2000c2e1900 */
[----:B0-----:R-:W-:-:S03]  /*03e0*/  IMAD.WIDE R8, R23, 0x4, R8 ;  /* 0x0000000417087825 */ /* 0x001fc600078e0208 */
[----:B------:R0:W4:Y:S01]  /*03f0*/  @P3 LDG.E.EL R26, desc[UR4][R2.64] ;  /* 0x00000004021a3981 */ /* 0x000122000c2e1900 */
[----:B--2---:R-:W-:-:S03]  /*0400*/  IMAD.WIDE R6, R23, 0x4, R6 ;  /* 0x0000000417067825 */ /* 0x004fc600078e0206 */
[----:B------:R-:W2:Y:S01]  /*0410*/  @P2 LDG.E.EL R16, desc[UR4][R8.64+-0x1a0] ;  /* 0xfffe600408102981 */ /* 0x000ea2000c2e1900 */
[----:B------:R-:W-:Y:S02]  /*0420*/  IMAD.MOV.U32 R23, RZ, RZ, RZ ;  /* 0x000000ffff177224 */ /* 0x000fe400078e00ff */
[----:B-1----:R-:W-:Y:S01]  /*0430*/  IMAD.MOV.U32 R4, RZ, RZ, 0x3e800000 ;  /* 0x3e800000ff047424 */ /* 0x002fe200078e00ff */
[----:B0-----:R-:W0:Y:S03]  /*0440*/  LDC.64 R2, c[0x0][0x260] ;  /* 0x00009800ff027b82 */ /* 0x001e260000000a00 */
[----:B------:R1:W2:Y:S01]  /*0450*/  @P2 LDG.E.EL R23, desc[UR4][R6.64+-0x1a0] ;  /* 0xfffe600406172981 */ /* 0x0002a2000c2e1900 */
[----:B0-----:R-:W-:Y:S01]  /*0460*/  IMAD.WIDE R2, R18, 0x4, R2 ;  /* 0x0000000412027825 */ /* 0x001fe200078e0202 */
[----:B------:R-:W-:-:S05]  /*0470*/  SEL R21, R21, RZ, P3 ;  /* 0x000000ff15157207 */ /* 0x000fca0001800000 */
[----:B------:R-:W-:Y:S01]  /*0480*/  FADD R21, R21, 9.9999997473787516356e-06 ;  /* 0x3727c5ac15157421 */ /* 0x000fe20000000000 */
[----:B------:R-:W-:-:S03]  /*0490*/  SEL R0, R0, RZ, P2 ;  /* 0x000000ff00007207 */ /* 0x000fc60001000000 */
[----:B------:R-:W0:Y:S02]  /*04a0*/  MUFU.SQRT R10, R21 ;  /* 0x00000015000a7308 */ /* 0x000e240000002000 */
[----:B------:R-:W-:-:S06]  /*04b0*/  FADD R0, R0, 9.9999997473787516356e-06 ;  /* 0x3727c5ac00007421 */ /* 0x000fcc0000000000 */
[----:B------:R-:W1:Y:S01]  /*04c0*/  MUFU.SQRT R11, R0 ;  /* 0x00000000000b7308 */ /* 0x000e620000002000 */
[C---:B0-----:R-:W-:Y:S02]  /*04d0*/  FSETP.GT.AND P6, PT, R10.reuse, 8.50705917302346158658e+37, PT ;  /* 0x7e8000000a00780b */ /* 0x041fe40003fc4000 */
[----:B------:R-:W-:Y:S02]  /*04e0*/  FSETP.GEU.AND P4, PT, R10, 1.175494350822287508e-38, PT ;  /* 0x008000000a00780b */ /* 0x000fe40003f8e000 */
[----:B------:R-:W-:Y:S02]  /*04f0*/  FSEL R5, R4, 1, P6 ;  /* 0x3f80000004057808 */ /* 0x000fe40003000000 */
[----:B-1----:R-:W-:-:S07]  /*0500*/  FSETP.GT.AND P5, PT, R11, 8.50705917302346158658e+37, PT ;  /* 0x7e8000000b00780b */ /* 0x002fce0003fa4000 */
[----:B------:R-:W-:Y:S01]  /*0510*/  @P6 FMUL R10, R10, 0.25 ;  /* 0x3e8000000a0a6820 */ /* 0x000fe20000400000 */
[----:B------:R-:W-:-:S03]  /*0520*/  FSETP.GEU.AND P6, PT, R11, 1.175494350822287508e-38, PT ;  /* 0x008000000b00780b */ /* 0x000fc60003fce000 */
[----:B------:R-:W-:Y:S02]  /*0530*/  @!P4 FMUL R10, R10, 16777216 ;  /* 0x4b8000000a0ac820 */ /* 0x000fe40000400000 */
[----:B------:R-:W-:-:S08]  /*0540*/  @P5 FMUL R11, R11, 0.25 ;  /* 0x3e8000000b0b5820 */ /* 0x000fd00000400000 */
[----:B------:R-:W-:Y:S01]  /*0550*/  @!P6 FMUL R11, R11, 16777216 ;  /* 0x4b8000000b0be820 */ /* 0x000fe20000400000 */
[----:B------:R-:W0:Y:S01]  /*0560*/  MUFU.RCP R10, R10 ;  /* 0x0000000a000a7308 */ /* 0x000e220000001000 */
[----:B------:R-:W-:-:S07]  /*0570*/  FSEL R6, R4, 1, P5 ;  /* 0x3f80000004067808 */ /* 0x000fce0002800000 */
[----:B------:R-:W1:Y:S01]  /*0580*/  MUFU.RCP R11, R11 ;  /* 0x0000000b000b7308 */ /* 0x000e620000001000 */
[----:B-----5:R-:W-:Y:S01]  /*0590*/  SEL R19, R19, RZ, P3 ;  /* 0x000000ff13137207 */ /* 0x020fe20001800000 */
[----:B------:R-:W-:Y:S01]  /*05a0*/  @!P4 FMUL R5, R5, 16777216 ;  /* 0x4b8000000505c820 */ /* 0x000fe20000400000 */
[----:B---3--:R-:W-:Y:S01]  /*05b0*/  SEL R4, R22, RZ, P3 ;  /* 0x000000ff16047207 */ /* 0x008fe20001800000 */
[----:B------:R-:W-:Y:S01]  /*05c0*/  @!P6 FMUL R6, R6, 16777216 ;  /* 0x4b8000000606e820 */ /* 0x000fe20000400000 */
[----:B------:R-:W-:Y:S02]  /*05d0*/  SEL R7, R20, RZ, P2 ;  /* 0x000000ff14077207 */ /* 0x000fe40001000000 */
[----:B------:R-:W-:Y:S01]  /*05e0*/  SEL R0, R24, RZ, P2 ;  /* 0x000000ff18007207 */ /* 0x000fe20001000000 */
[----:B0-----:R-:W-:Y:S01]  /*05f0*/  FMUL R5, R10, R5 ;  /* 0x000000050a057220 */ /* 0x001fe20000400000 */
[----:B------:R-:W-:Y:S01]  /*0600*/  FADD R4, R4, -R19 ;  /* 0x8000001304047221 */ /* 0x000fe20000000000 */
[----:B----4-:R-:W-:-:S02]  /*0610*/  SEL R25, R25, RZ, P3 ;  /* 0x000000ff19197207 */ /* 0x010fc40001800000 */
[----:B------:R-:W-:Y:S01]  /*0620*/  FADD R0, R0, -R7 ;  /* 0x8000000700007221 */ /* 0x000fe20000000000 */
[----:B------:R-:W-:Y:S01]  /*0630*/  SEL R26, R26, RZ, P3 ;  /* 0x000000ff1a1a7207 */ /* 0x000fe20001800000 */
[----:B-1----:R-:W-:Y:S01]  /*0640*/  FMUL R11, R11, R6 ;  /* 0x000000060b0b7220 */ /* 0x002fe20000400000 */
[----:B------:R-:W-:Y:S01]  /*0650*/  FMUL R4, R5, R4 ;  /* 0x0000000405047220 */ /* 0x000fe20000400000 */
[----:B--2---:R-:W-:Y:S02]  /*0660*/  SEL R23, R23, RZ, P2 ;  /* 0x000000ff17177207 */ /* 0x004fe40001000000 */
[----:B------:R-:W-:Y:S01]  /*0670*/  SEL R16, R16, RZ, P2 ;  /* 0x000000ff10107207 */ /* 0x000fe20001000000 */
[----:B------:R-:W-:Y:S01]  /*0680*/  FMUL R11, R0, R11 ;  /* 0x0000000b000b7220 */ /* 0x000fe20000400000 */
[----:B------:R-:W-:-:S03]  /*0690*/  FFMA R4, R25, R4, R26 ;  /* 0x0000000419047223 */ /* 0x000fc6000000001a */
[----:B------:R-:W-:Y:S02]  /*06a0*/  FFMA R16, R11, R23, R16 ;  /* 0x000000170b107223 */ /* 0x000fe40000000010 */
[----:B------:R-:W-:-:S03]  /*06b0*/  FSETP.GEU.AND P2, PT, R4, RZ, PT ;  /* 0x000000ff0400720b */ /* 0x000fc60003f4e000 */
[----:B------:R-:W-:Y:S02]  /*06c0*/  FSETP.GEU.AND P3, PT, R16, RZ, PT ;  /* 0x000000ff1000720b */ /* 0x000fe40003f6e000 */
[----:B------:R-:W-:Y:S02]  /*06d0*/  FSEL R5, R4, RZ, P2 ;  /* 0x000000ff04057208 */ /* 0x000fe40001000000 */
[----:B------:R-:W-:Y:S01]  /*06e0*/  @P1 FSEL R5, R16, RZ, P3 ;  /* 0x000000ff10051208 */ /* 0x000fe20001800000 */
[----:B------:R-:W-:Y:S08]  /*06f0*/  @P0 EXIT ;  /* 0x000000000000094d */ /* 0x000ff00003800000 */
[----:B------:R-:W-:Y:S01]  /*0700*/  STG.E desc[UR4][R2.64], R5 ;  /* 0x0000000502007986 */ /* 0x000fe2000c101904 */
[----:B------:R-:W-:Y:S05]  /*0710*/  EXIT ;  /* 0x000000000000794d */ /* 0x000fea0003800000 */
.L_x_0:
[----:B------:R-:W-:-:S00]  /*0720*/  BRA `(.L_x_0) ;  /* 0xfffffffc00fc7947 */ /* 0x000fc0000383ffff */
[----:B------:R-:W-:-:S00]  /*0730*/  NOP ;  /* 0x0000000000007918 */ /* 0x000fc00000000000 */
        /* <DEDUP_REMOVED lines=12> */
.L_x_1:


//--------------------- .nv.global.init           --------------------------
	.section	.nv.global.init,"aw",@progbits
.nv.global.init:
	.type		_$_str,@object
	.size		_$_str,(_$_str_$_2 - _$_str)
_$_str:
        /*0000*/ 	.byte	0x5f, 0x5f, 0x43, 0x55, 0x44, 0x41, 0x5f, 0x46, 0x54, 0x5a, 0x00
	.type		_$_str_$_2,@object
	.size		_$_str_$_2,(.L_1 - _$_str_$_2)
_$_str_$_2:
        /*000b*/ 	.byte	0x5f, 0x5f, 0x43, 0x55, 0x44, 0x41, 0x5f, 0x50, 0x52, 0x45, 0x43, 0x5f, 0x53, 0x51, 0x52, 0x54
        /*001b*/ 	.byte	0x00
.L_1:


//--------------------- .nv.constant0.triton_poi_fused_cat_39 --------------------------
	.section	.nv.constant0.triton_poi_fused_cat_39,"a",@progbits
	.sectionflags	@""
	.align	4
.nv.constant0.triton_poi_fused_cat_39:
	.zero		620
